	.headerflags	@"EF_CUDA_TEXMODE_UNIFIED EF_CUDA_64BIT_ADDRESS EF_CUDA_ACCELERATORS EF_CUDA_SM90 EF_CUDA_VIRTUAL_SM(EF_CUDA_SM90)"
	.elftype	@"ET_EXEC"


//--------------------- .nv.info                  --------------------------
	.section	.nv.info,"",@"SHT_CUDA_INFO"
	.align	4


	//----- nvinfo : EIATTR_REGCOUNT
	.align		4
        /*0000*/ 	.byte	0x04, 0x2f
        /*0002*/ 	.short	(.L_1 - .L_0)
	.align		4
.L_0:
        /*0004*/ 	.word	index@(triton_poi_fused_convolution_relu_1)
        /*0008*/ 	.word	0x0000000c


	//----- nvinfo : EIATTR_MIN_STACK_SIZE
	.align		4
.L_1:
        /*000c*/ 	.byte	0x04, 0x12
        /*000e*/ 	.short	(.L_3 - .L_2)
	.align		4
.L_2:
        /*0010*/ 	.word	index@(triton_poi_fused_convolution_relu_1)
        /*0014*/ 	.word	0x00000000


	//----- nvinfo : EIATTR_FRAME_SIZE
	.align		4
.L_3:
        /*0018*/ 	.byte	0x04, 0x11
        /*001a*/ 	.short	(.L_5 - .L_4)
	.align		4
.L_4:
        /*001c*/ 	.word	index@(triton_poi_fused_convolution_relu_1)
        /*0020*/ 	.word	0x00000000


	//----- nvinfo : EIATTR_MIN_STACK_SIZE
	.align		4
.L_5:
        /*0024*/ 	.byte	0x04, 0x12
        /*0026*/ 	.short	(.L_7 - .L_6)
	.align		4
.L_6:
        /*0028*/ 	.word	index@(triton_poi_fused_convolution_relu_1)
        /*002c*/ 	.word	0x00000000
.L_7:


//--------------------- .nv.info.triton_poi_fused_convolution_relu_1 --------------------------
	.section	.nv.info.triton_poi_fused_convolution_relu_1,"",@"SHT_CUDA_INFO"
	.sectionflags	@""
	.align	4


	//----- nvinfo : EIATTR_CUDA_API_VERSION
	.align		4
        /*0000*/ 	.byte	0x04, 0x37
        /*0002*/ 	.short	(.L_9 - .L_8)
.L_8:
        /*0004*/ 	.word	0x0000007c


	//----- nvinfo : EIATTR_KPARAM_INFO
	.align		4
.L_9:
        /*0008*/ 	.byte	0x04, 0x17
        /*000a*/ 	.short	(.L_11 - .L_10)
.L_10:
        /*000c*/ 	.word	0x00000000
        /*0010*/ 	.short	0x0002
        /*0012*/ 	.short	0x0010
        /*0014*/ 	.byte	0x00, 0xf0, 0x11, 0x00


	//----- nvinfo : EIATTR_KPARAM_INFO
	.align		4
.L_11:
        /*0018*/ 	.byte	0x04, 0x17
        /*001a*/ 	.short	(.L_13 - .L_12)
.L_12:
        /*001c*/ 	.word	0x00000000
        /*0020*/ 	.short	0x0001
        /*0022*/ 	.short	0x0008
        /*0024*/ 	.byte	0x00, 0xf4, 0x21, 0x00


	//----- nvinfo : EIATTR_KPARAM_INFO
	.align		4
.L_13:
        /*0028*/ 	.byte	0x04, 0x17
        /*002a*/ 	.short	(.L_15 - .L_14)
.L_14:
        /*002c*/ 	.word	0x00000000
        /*0030*/ 	.short	0x0000
        /*0032*/ 	.short	0x0000
        /*0034*/ 	.byte	0x00, 0xf4, 0x21, 0x00


	//----- nvinfo : EIATTR_SPARSE_MMA_MASK
	.align		4
.L_15:
        /*0038*/ 	.byte	0x03, 0x50
        /*003a*/ 	.short	0x0000


	//----- nvinfo : EIATTR_MAXREG_COUNT
	.align		4
        /*003c*/ 	.byte	0x03, 0x1b
        /*003e*/ 	.short	0x00ff


	//----- nvinfo : EIATTR_EXIT_INSTR_OFFSETS
	.align		4
        /*0040*/ 	.byte	0x04, 0x1c
        /*0042*/ 	.short	(.L_17 - .L_16)


	//   ....[0]....
.L_16:
        /*0044*/ 	.word	0x00000190


	//   ....[1]....
        /*0048*/ 	.word	0x000001b0


	//----- nvinfo : EIATTR_REQNTID
	.align		4
.L_17:
        /*004c*/ 	.byte	0x04, 0x10
        /*004e*/ 	.short	(.L_19 - .L_18)
.L_18:
        /*0050*/ 	.word	0x00000080
        /*0054*/ 	.word	0x00000001
        /*0058*/ 	.word	0x00000001


	//----- nvinfo : EIATTR_CBANK_PARAM_SIZE
	.align		4
.L_19:
        /*005c*/ 	.byte	0x03, 0x19
        /*005e*/ 	.short	0x0014


	//----- nvinfo : EIATTR_PARAM_CBANK
	.align		4
        /*0060*/ 	.byte	0x04, 0x0a
        /*0062*/ 	.short	(.L_21 - .L_20)
	.align		4
.L_20:
        /*0064*/ 	.word	index@(.nv.constant0.triton_poi_fused_convolution_relu_1)
        /*0068*/ 	.short	0x0210
        /*006a*/ 	.short	0x0014


	//----- nvinfo : EIATTR_SW_WAR
	.align		4
.L_21:
        /*006c*/ 	.byte	0x04, 0x36
        /*006e*/ 	.short	(.L_23 - .L_22)
.L_22:
        /*0070*/ 	.word	0x00000008
.L_23:


//--------------------- .nv.callgraph             --------------------------
	.section	.nv.callgraph,"",@"SHT_CUDA_CALLGRAPH"
	.align	4
	.sectionentsize	8
	.align		4
        /*0000*/ 	.word	0x00000000
	.align		4
        /*0004*/ 	.word	0xffffffff
	.align		4
        /*0008*/ 	.word	0x00000000
	.align		4
        /*000c*/ 	.word	0xfffffffe
	.align		4
        /*0010*/ 	.word	0x00000000
	.align		4
        /*0014*/ 	.word	0xfffffffd
	.align		4
        /*0018*/ 	.word	0x00000000
	.align		4
        /*001c*/ 	.word	0xfffffffc


//--------------------- .text.triton_poi_fused_convolution_relu_1 --------------------------
	.section	.text.triton_poi_fused_convolution_relu_1,"ax",@progbits
	.align	128
        .global         triton_poi_fused_convolution_relu_1
        .type           triton_poi_fused_convolution_relu_1,@function
        .size           triton_poi_fused_convolution_relu_1,(.L_x_1 - triton_poi_fused_convolution_relu_1)
        .other          triton_poi_fused_convolution_relu_1,@"STO_CUDA_ENTRY STV_DEFAULT"
triton_poi_fused_convolution_relu_1:
.text.triton_poi_fused_convolution_relu_1:
[----:B------:R-:W0:Y:S02]  /*0000*/  LDC R1, c[0x0][0x28] ;  /* 0x00000a00ff017b82 */ /* 0x000e240000000800 */
[----:B------:R-:W1:Y:S01]  /*0010*/  S2R R0, SR_TID.X ;  /* 0x0000000000007919 */ /* 0x000e620000002100 */
[----:B------:R-:W2:Y:S01]  /*0020*/  LDC.64 R2, c[0x0][0x210] ;  /* 0x00008400ff027b82 */ /* 0x000ea20000000a00 */
[----:B------:R-:W-:Y:S01]  /*0030*/  ULDC.64 UR4, c[0x0][0x208] ;  /* 0x0000820000047ab9 */ /* 0x000fe20000000a00 */
[----:B------:R-:W3:Y:S01]  /*0040*/  S2R R7, SR_CTAID.X ;  /* 0x0000000000077919 */ /* 0x000ee20000002500 */
[----:B-1----:R-:W-:Y:S02]  /*0050*/  LOP3.LUT R0, R0, 0x7f, RZ, 0xc0, !PT ;  /* 0x0000007f00007812 */ /* 0x002fe400078ec0ff */
[----:B---3--:R-:W-:-:S03]  /*0060*/  SHF.R.S32.HI R4, RZ, 0x18, R7 ;  /* 0x00000018ff047819 */ /* 0x008fc60000011407 */
[----:B------:R-:W-:Y:S01]  /*0070*/  IMAD R7, R7, 0x80, R0 ;  /* 0x0000008007077824 */ /* 0x000fe200078e0200 */
[----:B------:R-:W-:-:S03]  /*0080*/  SGXT R0, R4, 0x1 ;  /* 0x000000010400781a */ /* 0x000fc60000000200 */
[C---:B--2---:R-:W-:Y:S01]  /*0090*/  IMAD.WIDE R2, R7.reuse, 0x4, R2 ;  /* 0x0000000407027825 */ /* 0x044fe200078e0202 */
[----:B------:R-:W1:Y:S01]  /*00a0*/  LDC.64 R4, c[0x0][0x218] ;  /* 0x00008600ff047b82 */ /* 0x000e620000000a00 */
[----:B------:R-:W-:Y:S02]  /*00b0*/  ISETP.GE.AND P1, PT, R7, 0x400, PT ;  /* 0x000004000700780c */ /* 0x000fe40003f26270 */
[----:B------:R-:W-:Y:S01]  /*00c0*/  LEA.HI R0, R0, R7, RZ, 0x6 ;  /* 0x0000000700007211 */ /* 0x000fe200078f30ff */
[----:B------:R-:W-:-:S03]  /*00d0*/  IMAD.MOV.U32 R7, RZ, RZ, RZ ;  /* 0x000000ffff077224 */ /* 0x000fc600078e00ff */
[----:B------:R-:W-:-:S04]  /*00e0*/  SHF.R.S32.HI R0, RZ, 0x6, R0 ;  /* 0x00000006ff007819 */ /* 0x000fc80000011400 */
[----:B------:R-:W-:-:S04]  /*00f0*/  LEA.HI R6, R0, R0, RZ, 0x2 ;  /* 0x0000000000067211 */ /* 0x000fc800078f10ff */
[----:B------:R-:W-:-:S05]  /*0100*/  LOP3.LUT R9, R6, 0xfffffffc, RZ, 0xc0, !PT ;  /* 0xfffffffc06097812 */ /* 0x000fca00078ec0ff */
[----:B------:R-:W-:Y:S02]  /*0110*/  IMAD.IADD R9, R0, 0x1, -R9 ;  /* 0x0000000100097824 */ /* 0x000fe400078e0a09 */
[----:B------:R-:W-:Y:S02]  /*0120*/  IMAD.MOV.U32 R0, RZ, RZ, RZ ;  /* 0x000000ffff007224 */ /* 0x000fe400078e00ff */
[----:B-1----:R-:W-:-:S04]  /*0130*/  IMAD.WIDE R4, R9, 0x4, R4 ;  /* 0x0000000409047825 */ /* 0x002fc800078e0204 */
[----:B------:R-:W2:Y:S04]  /*0140*/  @!P1 LDG.E R0, desc[UR4][R2.64] ;  /* 0x0000000402009981 */ /* 0x000ea8000c1e1900 */
[----:B------:R-:W2:Y:S02]  /*0150*/  @!P1 LDG.E.EL R7, desc[UR4][R4.64] ;  /* 0x0000000404079981 */ /* 0x000ea4000c2e1900 */
[----:B--2---:R-:W-:Y:S01]  /*0160*/  FADD R6, R7, R0 ;  /* 0x0000000007067221 */ /* 0x004fe20000000000 */
[----:B------:R-:W-:-:S04]  /*0170*/  FSETP.GEU.AND P0, PT, R0, -R7, PT ;  /* 0x800000070000720b */ /* 0x000fc80003f0e000 */
[----:B------:R-:W-:Y:S01]  /*0180*/  FSEL R7, R6, RZ, P0 ;  /* 0x000000ff06077208 */ /* 0x000fe20000000000 */
[----:B------:R-:W-:Y:S08]  /*0190*/  @P1 EXIT ;  /* 0x000000000000194d */ /* 0x000ff00003800000 */
[----:B------:R-:W-:Y:S01]  /*01a0*/  STG.E desc[UR4][R2.64], R7 ;  /* 0x0000000702007986 */ /* 0x000fe2000c101904 */
[----:B------:R-:W-:Y:S05]  /*01b0*/  EXIT ;  /* 0x000000000000794d */ /* 0x000fea0003800000 */
.L_x_0:
[----:B------:R-:W-:-:S00]  /*01c0*/  BRA `(.L_x_0) ;  /* 0xfffffffc00fc7947 */ /* 0x000fc0000383ffff */
[----:B------:R-:W-:-:S00]  /*01d0*/  NOP ;  /* 0x0000000000007918 */ /* 0x000fc00000000000 */
        /* <DEDUP_REMOVED lines=10> */
.L_x_1:


//--------------------- .nv.constant0.triton_poi_fused_convolution_relu_1 --------------------------
	.section	.nv.constant0.triton_poi_fused_convolution_relu_1,"a",@progbits
	.sectionflags	@""
	.align	4
.nv.constant0.triton_poi_fused_convolution_relu_1:
	.zero		548
